//
// Generated by NVIDIA NVVM Compiler
//
// Compiler Build ID: CL-36424714
// Cuda compilation tools, release 13.0, V13.0.88
// Based on NVVM 20.0.0
//

.version 9.0
.target sm_100
.address_size 64

	// .globl	_Z22vecFarhenheitToCelsiusPfS_i

.visible .entry _Z22vecFarhenheitToCelsiusPfS_i(
	.param .u64 .ptr .align 1 _Z22vecFarhenheitToCelsiusPfS_i_param_0,
	.param .u64 .ptr .align 1 _Z22vecFarhenheitToCelsiusPfS_i_param_1,
	.param .u32 _Z22vecFarhenheitToCelsiusPfS_i_param_2
)
{
	.reg .pred 	%p<2>;
	.reg .b32 	%r<6>;
	.reg .b32 	%f<3>;
	.reg .b64 	%rd<8>;
	.reg .b64 	%fd<3>;

	ld.param.u64 	%rd1, [_Z22vecFarhenheitToCelsiusPfS_i_param_0];
	ld.param.u64 	%rd2, [_Z22vecFarhenheitToCelsiusPfS_i_param_1];
	ld.param.u32 	%r2, [_Z22vecFarhenheitToCelsiusPfS_i_param_2];
	mov.u32 	%r3, %ctaid.x;
	mov.u32 	%r4, %ntid.x;
	mov.u32 	%r5, %tid.x;
	mad.lo.s32 	%r1, %r3, %r4, %r5;
	setp.ge.s32 	%p1, %r1, %r2;
	@%p1 bra 	$L__BB0_2;
	cvta.to.global.u64 	%rd3, %rd1;
	cvta.to.global.u64 	%rd4, %rd2;
	mul.wide.s32 	%rd5, %r1, 4;
	add.s64 	%rd6, %rd3, %rd5;
	ld.global.f32 	%f1, [%rd6];
	cvt.f64.f32 	%fd1, %f1;
	fma.rn.f64 	%fd2, %fd1, 0d3FFCCCCCCCCCCCCD, 0d4040000000000000;
	cvt.rn.f32.f64 	%f2, %fd2;
	add.s64 	%rd7, %rd4, %rd5;
	st.global.f32 	[%rd7], %f2;
$L__BB0_2:
	ret;

}


// ===== COMPILED SASS (sm_100) =====

	.target	sm_100

	.elftype	@"ET_EXEC"


//--------------------- .note.nv.tkinfo           --------------------------
	.section	.note.nv.tkinfo,"",@"SHT_NOTE"
	.sectionflags	@"SHF_NOTE_NV_TKINFO"
	.tkinfo
        /*0018*/ 	.word	0x00000002
        /*0030*/ 	.string	""
        /*0030*/ 	.string	"ptxas"
        /*0030*/ 	.string	"Cuda compilation tools, release 13.0, V13.0.88"
        /*0030*/ 	.string	"Build cuda_13.0.r13.0/compiler.36424714_0"
        /*0030*/ 	.string	"-arch sm_100 -m 64 "



//--------------------- .note.nv.cuinfo           --------------------------
	.section	.note.nv.cuinfo,"",@"SHT_NOTE"
	.sectionflags	@"SHF_NOTE_NV_CUINFO"
        /*0018*/ 	.short	0x0002
        /*001a*/ 	.short	0x0064
        /*001c*/ 	.short	0x0082
	.zero		2


//--------------------- .nv.info                  --------------------------
	.section	.nv.info,"",@"SHT_CUDA_INFO"
	.align	4


	//----- nvinfo : EIATTR_REGCOUNT
	.align		4
        /*0000*/ 	.byte	0x04, 0x2f
        /*0002*/ 	.short	(.L_1 - .L_0)
	.align		4
.L_0:
        /*0004*/ 	.word	index@(_Z22vecFarhenheitToCelsiusPfS_i)
        /*0008*/ 	.word	0x0000000e


	//----- nvinfo : EIATTR_FRAME_SIZE
	.align		4
.L_1:
        /*000c*/ 	.byte	0x04, 0x11
        /*000e*/ 	.short	(.L_3 - .L_2)
	.align		4
.L_2:
        /*0010*/ 	.word	index@(_Z22vecFarhenheitToCelsiusPfS_i)
        /*0014*/ 	.word	0x00000000


	//----- nvinfo : EIATTR_MIN_STACK_SIZE
	.align		4
.L_3:
        /*0018*/ 	.byte	0x04, 0x12
        /*001a*/ 	.short	(.L_5 - .L_4)
	.align		4
.L_4:
        /*001c*/ 	.word	index@(_Z22vecFarhenheitToCelsiusPfS_i)
        /*0020*/ 	.word	0x00000000
.L_5:


//--------------------- .nv.compat                --------------------------
	.section	.nv.compat,"",@"SHT_CUDA_COMPAT_INFO"
	.align	4
        /*0000*/ 	.byte	0x02, 0x09, 0x00, 0x00, 0x02, 0x02, 0x01, 0x00, 0x02, 0x05, 0x05, 0x00, 0x03, 0x07, 0x01, 0x01
        /*0010*/ 	.byte	0x02, 0x03, 0x00, 0x00, 0x02, 0x06, 0x01, 0x00, 0x04, 0x0b, 0x08, 0x00, 0x01, 0x00, 0x00, 0x00
        /*0020*/ 	.byte	0x00, 0x00, 0x00, 0x00


//--------------------- .nv.info._Z22vecFarhenheitToCelsiusPfS_i --------------------------
	.section	.nv.info._Z22vecFarhenheitToCelsiusPfS_i,"",@"SHT_CUDA_INFO"
	.sectionflags	@""
	.align	4


	//----- nvinfo : EIATTR_CUDA_API_VERSION
	.align		4
        /*0000*/ 	.byte	0x04, 0x37
        /*0002*/ 	.short	(.L_7 - .L_6)
.L_6:
        /*0004*/ 	.word	0x00000082


	//----- nvinfo : EIATTR_KPARAM_INFO
	.align		4
.L_7:
        /*0008*/ 	.byte	0x04, 0x17
        /*000a*/ 	.short	(.L_9 - .L_8)
.L_8:
        /*000c*/ 	.word	0x00000000
        /*0010*/ 	.short	0x0002
        /*0012*/ 	.short	0x0010
        /*0014*/ 	.byte	0x00, 0xf0, 0x11, 0x00


	//----- nvinfo : EIATTR_KPARAM_INFO
	.align		4
.L_9:
        /*0018*/ 	.byte	0x04, 0x17
        /*001a*/ 	.short	(.L_11 - .L_10)
.L_10:
        /*001c*/ 	.word	0x00000000
        /*0020*/ 	.short	0x0001
        /*0022*/ 	.short	0x0008
        /*0024*/ 	.byte	0x00, 0xf5, 0x21, 0x00


	//----- nvinfo : EIATTR_KPARAM_INFO
	.align		4
.L_11:
        /*0028*/ 	.byte	0x04, 0x17
        /*002a*/ 	.short	(.L_13 - .L_12)
.L_12:
        /*002c*/ 	.word	0x00000000
        /*0030*/ 	.short	0x0000
        /*0032*/ 	.short	0x0000
        /*0034*/ 	.byte	0x00, 0xf5, 0x21, 0x00


	//----- nvinfo : EIATTR_SPARSE_MMA_MASK
	.align		4
.L_13:
        /*0038*/ 	.byte	0x03, 0x50
        /*003a*/ 	.short	0x0000


	//----- nvinfo : EIATTR_MAXREG_COUNT
	.align		4
        /*003c*/ 	.byte	0x03, 0x1b
        /*003e*/ 	.short	0x00ff


	//----- nvinfo : EIATTR_MERCURY_ISA_VERSION
	.align		4
        /*0040*/ 	.byte	0x03, 0x5f
        /*0042*/ 	.short	0x0101


	//----- nvinfo : EIATTR_VRC_CTA_INIT_COUNT
	.align		4
        /*0044*/ 	.byte	0x02, 0x4a
	.zero		1
	.zero		1


	//----- nvinfo : EIATTR_EXIT_INSTR_OFFSETS
	.align		4
        /*0048*/ 	.byte	0x04, 0x1c
        /*004a*/ 	.short	(.L_15 - .L_14)


	//   ....[0]....
.L_14:
        /*004c*/ 	.word	0x00000070


	//   ....[1]....
        /*0050*/ 	.word	0x00000140


	//----- nvinfo : EIATTR_CBANK_PARAM_SIZE
	.align		4
.L_15:
        /*0054*/ 	.byte	0x03, 0x19
        /*0056*/ 	.short	0x0014


	//----- nvinfo : EIATTR_PARAM_CBANK
	.align		4
        /*0058*/ 	.byte	0x04, 0x0a
        /*005a*/ 	.short	(.L_17 - .L_16)
	.align		4
.L_16:
        /*005c*/ 	.word	index@(.nv.constant0._Z22vecFarhenheitToCelsiusPfS_i)
        /*0060*/ 	.short	0x0380
        /*0062*/ 	.short	0x0014


	//----- nvinfo : EIATTR_SW_WAR
	.align		4
.L_17:
        /*0064*/ 	.byte	0x04, 0x36
        /*0066*/ 	.short	(.L_19 - .L_18)
.L_18:
        /*0068*/ 	.word	0x00000008
.L_19:


//--------------------- .nv.callgraph             --------------------------
	.section	.nv.callgraph,"",@"SHT_CUDA_CALLGRAPH"
	.align	4
	.sectionentsize	8
	.align		4
        /*0000*/ 	.word	0x00000000
	.align		4
        /*0004*/ 	.word	0xffffffff
	.align		4
        /*0008*/ 	.word	0x00000000
	.align		4
        /*000c*/ 	.word	0xfffffffe
	.align		4
        /*0010*/ 	.word	0x00000000
	.align		4
        /*0014*/ 	.word	0xfffffffd
	.align		4
        /*0018*/ 	.word	0x00000000
	.align		4
        /*001c*/ 	.word	0xfffffffc


//--------------------- .text._Z22vecFarhenheitToCelsiusPfS_i --------------------------
	.section	.text._Z22vecFarhenheitToCelsiusPfS_i,"ax",@progbits
	.align	128
        .global         _Z22vecFarhenheitToCelsiusPfS_i
        .type           _Z22vecFarhenheitToCelsiusPfS_i,@function
        .size           _Z22vecFarhenheitToCelsiusPfS_i,(.L_x_1 - _Z22vecFarhenheitToCelsiusPfS_i)
        .other          _Z22vecFarhenheitToCelsiusPfS_i,@"STO_CUDA_ENTRY STV_DEFAULT"
_Z22vecFarhenheitToCelsiusPfS_i:
.text._Z22vecFarhenheitToCelsiusPfS_i:
[----:B------:R-:W-:Y:S01]  /*0000*/  LDC R1, c[0x0][0x37c] ;  /* 0x0000df00ff017b82 */ /* 0x000fe20000000800 */
[----:B------:R-:W0:Y:S07]  /*0010*/  S2R R0, SR_TID.X ;  /* 0x0000000000007919 */ /* 0x000e2e0000002100 */
[----:B------:R-:W0:Y:S01]  /*0020*/  S2UR UR4, SR_CTAID.X ;  /* 0x00000000000479c3 */ /* 0x000e220000002500 */
[----:B------:R-:W1:Y:S07]  /*0030*/  LDCU UR5, c[0x0][0x390] ;  /* 0x00007200ff0577ac */ /* 0x000e6e0008000800 */
[----:B------:R-:W0:Y:S02]  /*0040*/  LDC R11, c[0x0][0x360] ;  /* 0x0000d800ff0b7b82 */ /* 0x000e240000000800 */
[----:B0-----:R-:W-:-:S05]  /*0050*/  IMAD R11, R11, UR4, R0 ;  /* 0x000000040b0b7c24 */ /* 0x001fca000f8e0200 */
[----:B-1----:R-:W-:-:S13]  /*0060*/  ISETP.GE.AND P0, PT, R11, UR5, PT ;  /* 0x000000050b007c0c */ /* 0x002fda000bf06270 */
[----:B------:R-:W-:Y:S05]  /*0070*/  @P0 EXIT ;  /* 0x000000000000094d */ /* 0x000fea0003800000 */
[----:B------:R-:W0:Y:S01]  /*0080*/  LDC.64 R2, c[0x0][0x380] ;  /* 0x0000e000ff027b82 */ /* 0x000e220000000a00 */
[----:B------:R-:W1:Y:S07]  /*0090*/  LDCU.64 UR4, c[0x0][0x358] ;  /* 0x00006b00ff0477ac */ /* 0x000e6e0008000a00 */
[----:B------:R-:W2:Y:S01]  /*00a0*/  LDC.64 R8, c[0x0][0x388] ;  /* 0x0000e200ff087b82 */ /* 0x000ea20000000a00 */
[----:B0-----:R-:W-:-:S06]  /*00b0*/  IMAD.WIDE R2, R11, 0x4, R2 ;  /* 0x000000040b027825 */ /* 0x001fcc00078e0202 */
[----:B-1----:R-:W3:Y:S01]  /*00c0*/  LDG.E R2, desc[UR4][R2.64] ;  /* 0x0000000402027981 */ /* 0x002ee2000c1e1900 */
[----:B------:R-:W-:Y:S01]  /*00d0*/  HFMA2 R6, -RZ, RZ, -19.1875, -19.203125 ;  /* 0xcccccccdff067431 */ /* 0x000fe200000001ff */
[----:B------:R-:W-:Y:S01]  /*00e0*/  MOV R7, 0x3ffccccc ;  /* 0x3ffccccc00077802 */ /* 0x000fe20000000f00 */
[----:B---3--:R-:W0:Y:S05]  /*00f0*/  F2F.F64.F32 R4, R2 ;  /* 0x0000000200047310 */ /* 0x008e2a0000201800 */
[----:B0-----:R-:W-:Y:S01]  /*0100*/  DFMA R4, R4, R6, 32 ;  /* 0x404000000404742b */ /* 0x001fe20000000006 */
[----:B--2---:R-:W-:-:S09]  /*0110*/  IMAD.WIDE R6, R11, 0x4, R8 ;  /* 0x000000040b067825 */ /* 0x004fd200078e0208 */
[----:B------:R-:W0:Y:S02]  /*0120*/  F2F.F32.F64 R5, R4 ;  /* 0x0000000400057310 */ /* 0x000e240000301000 */
[----:B0-----:R-:W-:Y:S01]  /*0130*/  STG.E desc[UR4][R6.64], R5 ;  /* 0x0000000506007986 */ /* 0x001fe2000c101904 */
[----:B------:R-:W-:Y:S05]  /*0140*/  EXIT ;  /* 0x000000000000794d */ /* 0x000fea0003800000 */
.L_x_0:
[----:B------:R-:W-:-:S00]  /*0150*/  BRA `(.L_x_0) ;  /* 0xfffffffc00fc7947 */ /* 0x000fc0000383ffff */
[----:B------:R-:W-:-:S00]  /*0160*/  NOP ;  /* 0x0000000000007918 */ /* 0x000fc00000000000 */
        /* <DEDUP_REMOVED lines=9> */
.L_x_1:


//--------------------- .nv.shared.reserved.0     --------------------------
	.section	.nv.shared.reserved.0,"aw",@nobits
	.weak		__nv_reservedSMEM_offset_0_alias
	.size		__nv_reservedSMEM_offset_0_alias, 0, 64
	.other		__nv_reservedSMEM_offset_0_alias,@"STO_CUDA_RESERVED_SHARED STV_DEFAULT"
__nv_reservedSMEM_offset_0_alias:
	.zero		0
	.zero		64


//--------------------- .nv.constant0._Z22vecFarhenheitToCelsiusPfS_i --------------------------
	.section	.nv.constant0._Z22vecFarhenheitToCelsiusPfS_i,"a",@progbits
	.sectionflags	@""
	.align	4
.nv.constant0._Z22vecFarhenheitToCelsiusPfS_i:
	.zero		916


//--------------------- SYMBOLS --------------------------

	.type		.nv.reservedSmem.offset0,@object
	.size		.nv.reservedSmem.offset0,0x4
